//
// Generated by NVIDIA NVVM Compiler
//
// Compiler Build ID: CL-36424714
// Cuda compilation tools, release 13.0, V13.0.88
// Based on NVVM 20.0.0
//

.version 9.0
.target sm_100
.address_size 64

	// .globl	_Z17verticalOperationiPfS_
.extern .shared .align 16 .b8 sdata[];

.visible .entry _Z17verticalOperationiPfS_(
	.param .u32 _Z17verticalOperationiPfS__param_0,
	.param .u64 .ptr .align 1 _Z17verticalOperationiPfS__param_1,
	.param .u64 .ptr .align 1 _Z17verticalOperationiPfS__param_2
)
{
	.reg .pred 	%p<8>;
	.reg .b32 	%r<18>;
	.reg .b32 	%f<7>;
	.reg .b64 	%rd<13>;

	ld.param.u64 	%rd3, [_Z17verticalOperationiPfS__param_1];
	ld.param.u64 	%rd4, [_Z17verticalOperationiPfS__param_2];
	cvta.to.global.u64 	%rd1, %rd4;
	cvta.to.global.u64 	%rd5, %rd3;
	mov.u32 	%r1, %ctaid.x;
	mov.u32 	%r16, %ntid.x;
	mov.u32 	%r3, %tid.x;
	mad.lo.s32 	%r4, %r1, %r16, %r3;
	mul.wide.s32 	%rd6, %r4, 4;
	add.s64 	%rd7, %rd5, %rd6;
	ld.global.f32 	%f3, [%rd7];
	shl.b32 	%r11, %r3, 2;
	mov.u32 	%r12, sdata;
	add.s32 	%r5, %r12, %r11;
	st.shared.f32 	[%r5], %f3;
	bar.sync 	0;
$L__BB0_1:
	mov.u32 	%r6, %r16;
	shr.u32 	%r16, %r6, 1;
	setp.ge.u32 	%p1, %r3, %r16;
	@%p1 bra 	$L__BB0_4;
	shl.b32 	%r13, %r16, 2;
	add.s32 	%r14, %r5, %r13;
	ld.shared.f32 	%f1, [%r14];
	ld.shared.f32 	%f4, [%r5];
	setp.leu.f32 	%p2, %f1, %f4;
	@%p2 bra 	$L__BB0_4;
	st.shared.f32 	[%r5], %f1;
$L__BB0_4:
	bar.sync 	0;
	setp.gt.u32 	%p3, %r6, 1;
	@%p3 bra 	$L__BB0_1;
	setp.ne.s32 	%p4, %r3, 0;
	@%p4 bra 	$L__BB0_7;
	ld.shared.f32 	%f5, [sdata];
	mul.wide.u32 	%rd8, %r1, 4;
	add.s64 	%rd9, %rd1, %rd8;
	st.global.f32 	[%rd9], %f5;
$L__BB0_7:
	mov.u32 	%r17, %nctaid.x;
	add.s64 	%rd2, %rd1, %rd6;
$L__BB0_8:
	mov.u32 	%r9, %r17;
	shr.u32 	%r17, %r9, 1;
	setp.ge.s32 	%p5, %r4, %r17;
	@%p5 bra 	$L__BB0_11;
	shl.b32 	%r15, %r17, 2;
	cvt.u64.u32 	%rd11, %r15;
	add.s64 	%rd12, %rd2, %rd11;
	ld.global.f32 	%f2, [%rd12];
	ld.global.f32 	%f6, [%rd2];
	setp.leu.f32 	%p6, %f2, %f6;
	@%p6 bra 	$L__BB0_11;
	st.global.f32 	[%rd2], %f2;
$L__BB0_11:
	setp.gt.u32 	%p7, %r9, 1;
	@%p7 bra 	$L__BB0_8;
	ret;

}


// ===== COMPILED SASS (sm_100) =====

	.target	sm_100

	.elftype	@"ET_EXEC"


//--------------------- .note.nv.tkinfo           --------------------------
	.section	.note.nv.tkinfo,"",@"SHT_NOTE"
	.sectionflags	@"SHF_NOTE_NV_TKINFO"
	.tkinfo
        /*0018*/ 	.word	0x00000002
        /*0030*/ 	.string	""
        /*0030*/ 	.string	"ptxas"
        /*0030*/ 	.string	"Cuda compilation tools, release 13.0, V13.0.88"
        /*0030*/ 	.string	"Build cuda_13.0.r13.0/compiler.36424714_0"
        /*0030*/ 	.string	"-arch sm_100 -m 64 "



//--------------------- .note.nv.cuinfo           --------------------------
	.section	.note.nv.cuinfo,"",@"SHT_NOTE"
	.sectionflags	@"SHF_NOTE_NV_CUINFO"
        /*0018*/ 	.short	0x0002
        /*001a*/ 	.short	0x0064
        /*001c*/ 	.short	0x0082
	.zero		2


//--------------------- .nv.info                  --------------------------
	.section	.nv.info,"",@"SHT_CUDA_INFO"
	.align	4


	//----- nvinfo : EIATTR_REGCOUNT
	.align		4
        /*0000*/ 	.byte	0x04, 0x2f
        /*0002*/ 	.short	(.L_1 - .L_0)
	.align		4
.L_0:
        /*0004*/ 	.word	index@(_Z17verticalOperationiPfS_)
        /*0008*/ 	.word	0x0000000c


	//----- nvinfo : EIATTR_FRAME_SIZE
	.align		4
.L_1:
        /*000c*/ 	.byte	0x04, 0x11
        /*000e*/ 	.short	(.L_3 - .L_2)
	.align		4
.L_2:
        /*0010*/ 	.word	index@(_Z17verticalOperationiPfS_)
        /*0014*/ 	.word	0x00000000


	//----- nvinfo : EIATTR_MIN_STACK_SIZE
	.align		4
.L_3:
        /*0018*/ 	.byte	0x04, 0x12
        /*001a*/ 	.short	(.L_5 - .L_4)
	.align		4
.L_4:
        /*001c*/ 	.word	index@(_Z17verticalOperationiPfS_)
        /*0020*/ 	.word	0x00000000
.L_5:


//--------------------- .nv.compat                --------------------------
	.section	.nv.compat,"",@"SHT_CUDA_COMPAT_INFO"
	.align	4
        /*0000*/ 	.byte	0x02, 0x09, 0x00, 0x00, 0x02, 0x02, 0x01, 0x00, 0x02, 0x05, 0x05, 0x00, 0x03, 0x07, 0x01, 0x01
        /*0010*/ 	.byte	0x02, 0x03, 0x00, 0x00, 0x02, 0x06, 0x01, 0x00, 0x04, 0x0b, 0x08, 0x00, 0x09, 0x00, 0x00, 0x00
        /*0020*/ 	.byte	0x00, 0x00, 0x00, 0x00


//--------------------- .nv.info._Z17verticalOperationiPfS_ --------------------------
	.section	.nv.info._Z17verticalOperationiPfS_,"",@"SHT_CUDA_INFO"
	.sectionflags	@""
	.align	4


	//----- nvinfo : EIATTR_CUDA_API_VERSION
	.align		4
        /*0000*/ 	.byte	0x04, 0x37
        /*0002*/ 	.short	(.L_7 - .L_6)
.L_6:
        /*0004*/ 	.word	0x00000082


	//----- nvinfo : EIATTR_KPARAM_INFO
	.align		4
.L_7:
        /*0008*/ 	.byte	0x04, 0x17
        /*000a*/ 	.short	(.L_9 - .L_8)
.L_8:
        /*000c*/ 	.word	0x00000000
        /*0010*/ 	.short	0x0002
        /*0012*/ 	.short	0x0010
        /*0014*/ 	.byte	0x00, 0xf5, 0x21, 0x00


	//----- nvinfo : EIATTR_KPARAM_INFO
	.align		4
.L_9:
        /*0018*/ 	.byte	0x04, 0x17
        /*001a*/ 	.short	(.L_11 - .L_10)
.L_10:
        /*001c*/ 	.word	0x00000000
        /*0020*/ 	.short	0x0001
        /*0022*/ 	.short	0x0008
        /*0024*/ 	.byte	0x00, 0xf5, 0x21, 0x00


	//----- nvinfo : EIATTR_KPARAM_INFO
	.align		4
.L_11:
        /*0028*/ 	.byte	0x04, 0x17
        /*002a*/ 	.short	(.L_13 - .L_12)
.L_12:
        /*002c*/ 	.word	0x00000000
        /*0030*/ 	.short	0x0000
        /*0032*/ 	.short	0x0000
        /*0034*/ 	.byte	0x00, 0xf0, 0x11, 0x00


	//----- nvinfo : EIATTR_SPARSE_MMA_MASK
	.align		4
.L_13:
        /*0038*/ 	.byte	0x03, 0x50
        /*003a*/ 	.short	0x0000


	//----- nvinfo : EIATTR_MAXREG_COUNT
	.align		4
        /*003c*/ 	.byte	0x03, 0x1b
        /*003e*/ 	.short	0x00ff


	//----- nvinfo : EIATTR_NUM_BARRIERS
	.align		4
        /*0040*/ 	.byte	0x02, 0x4c
        /*0042*/ 	.byte	0x01
	.zero		1


	//----- nvinfo : EIATTR_MERCURY_ISA_VERSION
	.align		4
        /*0044*/ 	.byte	0x03, 0x5f
        /*0046*/ 	.short	0x0101


	//----- nvinfo : EIATTR_VRC_CTA_INIT_COUNT
	.align		4
        /*0048*/ 	.byte	0x02, 0x4a
	.zero		1
	.zero		1


	//----- nvinfo : EIATTR_EXIT_INSTR_OFFSETS
	.align		4
        /*004c*/ 	.byte	0x04, 0x1c
        /*004e*/ 	.short	(.L_15 - .L_14)


	//   ....[0]....
.L_14:
        /*0050*/ 	.word	0x00000370


	//----- nvinfo : EIATTR_CRS_STACK_SIZE
	.align		4
.L_15:
        /*0054*/ 	.byte	0x04, 0x1e
        /*0056*/ 	.short	(.L_17 - .L_16)
.L_16:
        /*0058*/ 	.word	0x00000000


	//----- nvinfo : EIATTR_CBANK_PARAM_SIZE
	.align		4
.L_17:
        /*005c*/ 	.byte	0x03, 0x19
        /*005e*/ 	.short	0x0018


	//----- nvinfo : EIATTR_PARAM_CBANK
	.align		4
        /*0060*/ 	.byte	0x04, 0x0a
        /*0062*/ 	.short	(.L_19 - .L_18)
	.align		4
.L_18:
        /*0064*/ 	.word	index@(.nv.constant0._Z17verticalOperationiPfS_)
        /*0068*/ 	.short	0x0380
        /*006a*/ 	.short	0x0018


	//----- nvinfo : EIATTR_SW_WAR
	.align		4
.L_19:
        /*006c*/ 	.byte	0x04, 0x36
        /*006e*/ 	.short	(.L_21 - .L_20)
.L_20:
        /*0070*/ 	.word	0x00000008
.L_21:


//--------------------- .nv.callgraph             --------------------------
	.section	.nv.callgraph,"",@"SHT_CUDA_CALLGRAPH"
	.align	4
	.sectionentsize	8
	.align		4
        /*0000*/ 	.word	0x00000000
	.align		4
        /*0004*/ 	.word	0xffffffff
	.align		4
        /*0008*/ 	.word	0x00000000
	.align		4
        /*000c*/ 	.word	0xfffffffe
	.align		4
        /*0010*/ 	.word	0x00000000
	.align		4
        /*0014*/ 	.word	0xfffffffd
	.align		4
        /*0018*/ 	.word	0x00000000
	.align		4
        /*001c*/ 	.word	0xfffffffc


//--------------------- .text._Z17verticalOperationiPfS_ --------------------------
	.section	.text._Z17verticalOperationiPfS_,"ax",@progbits
	.align	128
        .global         _Z17verticalOperationiPfS_
        .type           _Z17verticalOperationiPfS_,@function
        .size           _Z17verticalOperationiPfS_,(.L_x_7 - _Z17verticalOperationiPfS_)
        .other          _Z17verticalOperationiPfS_,@"STO_CUDA_ENTRY STV_DEFAULT"
_Z17verticalOperationiPfS_:
.text._Z17verticalOperationiPfS_:
[----:B------:R-:W-:Y:S01]  /*0000*/  LDC R1, c[0x0][0x37c] ;  /* 0x0000df00ff017b82 */ /* 0x000fe20000000800 */
[----:B------:R-:W0:Y:S07]  /*0010*/  S2R R9, SR_CTAID.X ;  /* 0x0000000000097919 */ /* 0x000e2e0000002500 */
[----:B------:R-:W1:Y:S01]  /*0020*/  LDC.64 R2, c[0x0][0x388] ;  /* 0x0000e200ff027b82 */ /* 0x000e620000000a00 */
[----:B------:R-:W0:Y:S01]  /*0030*/  LDCU UR8, c[0x0][0x360] ;  /* 0x00006c00ff0877ac */ /* 0x000e220008000800 */
[----:B------:R-:W0:Y:S01]  /*0040*/  S2R R6, SR_TID.X ;  /* 0x0000000000067919 */ /* 0x000e220000002100 */
[----:B------:R-:W2:Y:S01]  /*0050*/  LDCU.64 UR6, c[0x0][0x358] ;  /* 0x00006b00ff0677ac */ /* 0x000ea20008000a00 */
[----:B0-----:R-:W-:-:S04]  /*0060*/  IMAD R0, R9, UR8, R6 ;  /* 0x0000000809007c24 */ /* 0x001fc8000f8e0206 */
[----:B-1----:R-:W-:-:S06]  /*0070*/  IMAD.WIDE R2, R0, 0x4, R2 ;  /* 0x0000000400027825 */ /* 0x002fcc00078e0202 */
[----:B--2---:R-:W2:Y:S01]  /*0080*/  LDG.E R2, desc[UR6][R2.64] ;  /* 0x0000000602027981 */ /* 0x004ea2000c1e1900 */
[----:B------:R-:W0:Y:S01]  /*0090*/  S2UR UR5, SR_CgaCtaId ;  /* 0x00000000000579c3 */ /* 0x000e220000008800 */
[----:B------:R-:W-:Y:S01]  /*00a0*/  UMOV UR4, 0x400 ;  /* 0x0000040000047882 */ /* 0x000fe20000000000 */
[----:B------:R-:W-:Y:S01]  /*00b0*/  IMAD.U32 R4, RZ, RZ, UR8 ;  /* 0x00000008ff047e24 */ /* 0x000fe2000f8e00ff */
[----:B0-----:R-:W-:-:S06]  /*00c0*/  ULEA UR4, UR5, UR4, 0x18 ;  /* 0x0000000405047291 */ /* 0x001fcc000f8ec0ff */
[----:B------:R-:W-:-:S05]  /*00d0*/  LEA R5, R6, UR4, 0x2 ;  /* 0x0000000406057c11 */ /* 0x000fca000f8e10ff */
[----:B--2---:R0:W-:Y:S01]  /*00e0*/  STS [R5], R2 ;  /* 0x0000000205007388 */ /* 0x0041e20000000800 */
[----:B------:R-:W-:Y:S06]  /*00f0*/  BAR.SYNC.DEFER_BLOCKING 0x0 ;  /* 0x0000000000007b1d */ /* 0x000fec0000010000 */
.L_x_2:
[--C-:B------:R-:W-:Y:S01]  /*0100*/  IMAD.MOV.U32 R7, RZ, RZ, R4.reuse ;  /* 0x000000ffff077224 */ /* 0x100fe200078e0004 */
[----:B------:R-:W-:Y:S01]  /*0110*/  SHF.R.U32.HI R4, RZ, 0x1, R4 ;  /* 0x00000001ff047819 */ /* 0x000fe20000011604 */
[----:B------:R-:W-:Y:S03]  /*0120*/  BSSY.RECONVERGENT B0, `(.L_x_0) ;  /* 0x0000008000007945 */ /* 0x000fe60003800200 */
[----:B------:R-:W-:-:S13]  /*0130*/  ISETP.GE.U32.AND P0, PT, R6, R4, PT ;  /* 0x000000040600720c */ /* 0x000fda0003f06070 */
[----:B-1----:R-:W-:Y:S05]  /*0140*/  @P0 BRA `(.L_x_1) ;  /* 0x0000000000140947 */ /* 0x002fea0003800000 */
[----:B0-----:R-:W-:Y:S01]  /*0150*/  IMAD R2, R4, 0x4, R5 ;  /* 0x0000000404027824 */ /* 0x001fe200078e0205 */
[----:B------:R-:W-:Y:S05]  /*0160*/  LDS R3, [R5] ;  /* 0x0000000005037984 */ /* 0x000fea0000000800 */
[----:B------:R-:W0:Y:S02]  /*0170*/  LDS R2, [R2] ;  /* 0x0000000002027984 */ /* 0x000e240000000800 */
[----:B0-----:R-:W-:-:S13]  /*0180*/  FSETP.GT.AND P0, PT, R2, R3, PT ;  /* 0x000000030200720b */ /* 0x001fda0003f04000 */
[----:B------:R1:W-:Y:S02]  /*0190*/  @P0 STS [R5], R2 ;  /* 0x0000000205000388 */ /* 0x0003e40000000800 */
.L_x_1:
[----:B------:R-:W-:Y:S05]  /*01a0*/  BSYNC.RECONVERGENT B0 ;  /* 0x0000000000007941 */ /* 0x000fea0003800200 */
.L_x_0:
[----:B------:R-:W-:Y:S01]  /*01b0*/  BAR.SYNC.DEFER_BLOCKING 0x0 ;  /* 0x0000000000007b1d */ /* 0x000fe20000010000 */
[----:B------:R-:W-:-:S13]  /*01c0*/  ISETP.GT.U32.AND P0, PT, R7, 0x1, PT ;  /* 0x000000010700780c */ /* 0x000fda0003f04070 */
[----:B------:R-:W-:Y:S05]  /*01d0*/  @P0 BRA `(.L_x_2) ;  /* 0xfffffffc00c80947 */ /* 0x000fea000383ffff */
[----:B------:R-:W-:Y:S01]  /*01e0*/  ISETP.NE.AND P0, PT, R6, RZ, PT ;  /* 0x000000ff0600720c */ /* 0x000fe20003f05270 */
[----:B01----:R-:W0:Y:S01]  /*01f0*/  LDC.64 R4, c[0x0][0x390] ;  /* 0x0000e400ff047b82 */ /* 0x003e220000000a00 */
[----:B------:R-:W1:Y:S11]  /*0200*/  LDCU UR4, c[0x0][0x370] ;  /* 0x00006e00ff0477ac */ /* 0x000e760008000800 */
[----:B------:R-:W2:Y:S01]  /*0210*/  @!P0 S2R R3, SR_CgaCtaId ;  /* 0x0000000000038919 */ /* 0x000ea20000008800 */
[----:B------:R-:W-:-:S04]  /*0220*/  @!P0 MOV R2, 0x400 ;  /* 0x0000040000028802 */ /* 0x000fc80000000f00 */
[----:B--2---:R-:W-:Y:S01]  /*0230*/  @!P0 LEA R7, R3, R2, 0x18 ;  /* 0x0000000203078211 */ /* 0x004fe200078ec0ff */
[----:B0-----:R-:W-:-:S04]  /*0240*/  @!P0 IMAD.WIDE.U32 R2, R9, 0x4, R4 ;  /* 0x0000000409028825 */ /* 0x001fc800078e0004 */
[----:B-1----:R-:W-:Y:S01]  /*0250*/  IMAD.U32 R9, RZ, RZ, UR4 ;  /* 0x00000004ff097e24 */ /* 0x002fe2000f8e00ff */
[----:B------:R-:W0:Y:S01]  /*0260*/  @!P0 LDS R7, [R7] ;  /* 0x0000000007078984 */ /* 0x000e220000000800 */
[----:B------:R-:W-:-:S03]  /*0270*/  IMAD.WIDE R4, R0, 0x4, R4 ;  /* 0x0000000400047825 */ /* 0x000fc600078e0204 */
[----:B0-----:R0:W-:Y:S04]  /*0280*/  @!P0 STG.E desc[UR6][R2.64], R7 ;  /* 0x0000000702008986 */ /* 0x0011e8000c101906 */
.L_x_5:
[--C-:B0-----:R-:W-:Y:S01]  /*0290*/  IMAD.MOV.U32 R2, RZ, RZ, R9.reuse ;  /* 0x000000ffff027224 */ /* 0x101fe200078e0009 */
[----:B------:R-:W-:Y:S01]  /*02a0*/  SHF.R.U32.HI R9, RZ, 0x1, R9 ;  /* 0x00000001ff097819 */ /* 0x000fe20000011609 */
[----:B------:R-:W-:Y:S03]  /*02b0*/  BSSY.RECONVERGENT B0, `(.L_x_3) ;  /* 0x000000a000007945 */ /* 0x000fe60003800200 */
[----:B------:R-:W-:Y:S02]  /*02c0*/  ISETP.GE.AND P1, PT, R0, R9, PT ;  /* 0x000000090000720c */ /* 0x000fe40003f26270 */
[----:B------:R-:W-:-:S11]  /*02d0*/  ISETP.GT.U32.AND P0, PT, R2, 0x1, PT ;  /* 0x000000010200780c */ /* 0x000fd60003f04070 */
[----:B------:R-:W-:Y:S05]  /*02e0*/  @P1 BRA `(.L_x_4) ;  /* 0x0000000000181947 */ /* 0x000fea0003800000 */
[----:B------:R-:W-:Y:S01]  /*02f0*/  LEA R2, P1, R9, R4, 0x2 ;  /* 0x0000000409027211 */ /* 0x000fe200078210ff */
[----:B------:R-:W2:Y:S04]  /*0300*/  LDG.E R6, desc[UR6][R4.64] ;  /* 0x0000000604067981 */ /* 0x000ea8000c1e1900 */
[----:B------:R-:W-:-:S06]  /*0310*/  IMAD.X R3, RZ, RZ, R5, P1 ;  /* 0x000000ffff037224 */ /* 0x000fcc00008e0605 */
[----:B------:R-:W2:Y:S02]  /*0320*/  LDG.E R3, desc[UR6][R2.64] ;  /* 0x0000000602037981 */ /* 0x000ea4000c1e1900 */
[----:B--2---:R-:W-:-:S13]  /*0330*/  FSETP.GT.AND P1, PT, R3, R6, PT ;  /* 0x000000060300720b */ /* 0x004fda0003f24000 */
[----:B------:R0:W-:Y:S02]  /*0340*/  @P1 STG.E desc[UR6][R4.64], R3 ;  /* 0x0000000304001986 */ /* 0x0001e4000c101906 */
.L_x_4:
[----:B------:R-:W-:Y:S05]  /*0350*/  BSYNC.RECONVERGENT B0 ;  /* 0x0000000000007941 */ /* 0x000fea0003800200 */
.L_x_3:
[----:B------:R-:W-:Y:S05]  /*0360*/  @P0 BRA `(.L_x_5) ;  /* 0xfffffffc00c80947 */ /* 0x000fea000383ffff */
[----:B------:R-:W-:Y:S05]  /*0370*/  EXIT ;  /* 0x000000000000794d */ /* 0x000fea0003800000 */
.L_x_6:
[----:B------:R-:W-:-:S00]  /*0380*/  BRA `(.L_x_6) ;  /* 0xfffffffc00fc7947 */ /* 0x000fc0000383ffff */
[----:B------:R-:W-:-:S00]  /*0390*/  NOP ;  /* 0x0000000000007918 */ /* 0x000fc00000000000 */
        /* <DEDUP_REMOVED lines=14> */
.L_x_7:


//--------------------- .nv.shared._Z17verticalOperationiPfS_ --------------------------
	.section	.nv.shared._Z17verticalOperationiPfS_,"aw",@nobits
	.sectionflags	@""
	.align	16
	.zero		1024


//--------------------- .nv.shared.reserved.0     --------------------------
	.section	.nv.shared.reserved.0,"aw",@nobits
	.weak		__nv_reservedSMEM_offset_0_alias
	.size		__nv_reservedSMEM_offset_0_alias, 0, 64
	.other		__nv_reservedSMEM_offset_0_alias,@"STO_CUDA_RESERVED_SHARED STV_DEFAULT"
__nv_reservedSMEM_offset_0_alias:
	.zero		0
	.zero		64


//--------------------- .nv.constant0._Z17verticalOperationiPfS_ --------------------------
	.section	.nv.constant0._Z17verticalOperationiPfS_,"a",@progbits
	.sectionflags	@""
	.align	4
.nv.constant0._Z17verticalOperationiPfS_:
	.zero		920


//--------------------- SYMBOLS --------------------------

	.type		.nv.reservedSmem.offset0,@object
	.size		.nv.reservedSmem.offset0,0x4
	.type		.nv.reservedSmem.cap,@object
	.size		.nv.reservedSmem.cap,0x4
